	.headerflags	@"EF_CUDA_TEXMODE_UNIFIED EF_CUDA_64BIT_ADDRESS EF_CUDA_ACCELERATORS EF_CUDA_SM90 EF_CUDA_VIRTUAL_SM(EF_CUDA_SM90)"
	.elftype	@"ET_EXEC"


//--------------------- .nv.info                  --------------------------
	.section	.nv.info,"",@"SHT_CUDA_INFO"
	.align	4


	//----- nvinfo : EIATTR_REGCOUNT
	.align		4
        /*0000*/ 	.byte	0x04, 0x2f
        /*0002*/ 	.short	(.L_1 - .L_0)
	.align		4
.L_0:
        /*0004*/ 	.word	index@(triton_poi_fused__to_copy_add_arange_mul_18)
        /*0008*/ 	.word	0x00000008


	//----- nvinfo : EIATTR_MIN_STACK_SIZE
	.align		4
.L_1:
        /*000c*/ 	.byte	0x04, 0x12
        /*000e*/ 	.short	(.L_3 - .L_2)
	.align		4
.L_2:
        /*0010*/ 	.word	index@(triton_poi_fused__to_copy_add_arange_mul_18)
        /*0014*/ 	.word	0x00000000


	//----- nvinfo : EIATTR_FRAME_SIZE
	.align		4
.L_3:
        /*0018*/ 	.byte	0x04, 0x11
        /*001a*/ 	.short	(.L_5 - .L_4)
	.align		4
.L_4:
        /*001c*/ 	.word	index@(triton_poi_fused__to_copy_add_arange_mul_18)
        /*0020*/ 	.word	0x00000000


	//----- nvinfo : EIATTR_MIN_STACK_SIZE
	.align		4
.L_5:
        /*0024*/ 	.byte	0x04, 0x12
        /*0026*/ 	.short	(.L_7 - .L_6)
	.align		4
.L_6:
        /*0028*/ 	.word	index@(triton_poi_fused__to_copy_add_arange_mul_18)
        /*002c*/ 	.word	0x00000000
.L_7:


//--------------------- .nv.info.triton_poi_fused__to_copy_add_arange_mul_18 --------------------------
	.section	.nv.info.triton_poi_fused__to_copy_add_arange_mul_18,"",@"SHT_CUDA_INFO"
	.sectionflags	@""
	.align	4


	//----- nvinfo : EIATTR_CUDA_API_VERSION
	.align		4
        /*0000*/ 	.byte	0x04, 0x37
        /*0002*/ 	.short	(.L_9 - .L_8)
.L_8:
        /*0004*/ 	.word	0x0000007c


	//----- nvinfo : EIATTR_KPARAM_INFO
	.align		4
.L_9:
        /*0008*/ 	.byte	0x04, 0x17
        /*000a*/ 	.short	(.L_11 - .L_10)
.L_10:
        /*000c*/ 	.word	0x00000000
        /*0010*/ 	.short	0x0001
        /*0012*/ 	.short	0x0008
        /*0014*/ 	.byte	0x00, 0xf0, 0x11, 0x00


	//----- nvinfo : EIATTR_KPARAM_INFO
	.align		4
.L_11:
        /*0018*/ 	.byte	0x04, 0x17
        /*001a*/ 	.short	(.L_13 - .L_12)
.L_12:
        /*001c*/ 	.word	0x00000000
        /*0020*/ 	.short	0x0000
        /*0022*/ 	.short	0x0000
        /*0024*/ 	.byte	0x00, 0xf4, 0x21, 0x00


	//----- nvinfo : EIATTR_SPARSE_MMA_MASK
	.align		4
.L_13:
        /*0028*/ 	.byte	0x03, 0x50
        /*002a*/ 	.short	0x0000


	//----- nvinfo : EIATTR_MAXREG_COUNT
	.align		4
        /*002c*/ 	.byte	0x03, 0x1b
        /*002e*/ 	.short	0x00ff


	//----- nvinfo : EIATTR_EXIT_INSTR_OFFSETS
	.align		4
        /*0030*/ 	.byte	0x04, 0x1c
        /*0032*/ 	.short	(.L_15 - .L_14)


	//   ....[0]....
.L_14:
        /*0034*/ 	.word	0x000000c0


	//   ....[1]....
        /*0038*/ 	.word	0x000000f0


	//----- nvinfo : EIATTR_REQNTID
	.align		4
.L_15:
        /*003c*/ 	.byte	0x04, 0x10
        /*003e*/ 	.short	(.L_17 - .L_16)
.L_16:
        /*0040*/ 	.word	0x00000080
        /*0044*/ 	.word	0x00000001
        /*0048*/ 	.word	0x00000001


	//----- nvinfo : EIATTR_CBANK_PARAM_SIZE
	.align		4
.L_17:
        /*004c*/ 	.byte	0x03, 0x19
        /*004e*/ 	.short	0x000c


	//----- nvinfo : EIATTR_PARAM_CBANK
	.align		4
        /*0050*/ 	.byte	0x04, 0x0a
        /*0052*/ 	.short	(.L_19 - .L_18)
	.align		4
.L_18:
        /*0054*/ 	.word	index@(.nv.constant0.triton_poi_fused__to_copy_add_arange_mul_18)
        /*0058*/ 	.short	0x0210
        /*005a*/ 	.short	0x000c


	//----- nvinfo : EIATTR_SW_WAR
	.align		4
.L_19:
        /*005c*/ 	.byte	0x04, 0x36
        /*005e*/ 	.short	(.L_21 - .L_20)
.L_20:
        /*0060*/ 	.word	0x00000008
.L_21:


//--------------------- .nv.callgraph             --------------------------
	.section	.nv.callgraph,"",@"SHT_CUDA_CALLGRAPH"
	.align	4
	.sectionentsize	8
	.align		4
        /*0000*/ 	.word	0x00000000
	.align		4
        /*0004*/ 	.word	0xffffffff
	.align		4
        /*0008*/ 	.word	0x00000000
	.align		4
        /*000c*/ 	.word	0xfffffffe
	.align		4
        /*0010*/ 	.word	0x00000000
	.align		4
        /*0014*/ 	.word	0xfffffffd
	.align		4
        /*0018*/ 	.word	0x00000000
	.align		4
        /*001c*/ 	.word	0xfffffffc


//--------------------- .text.triton_poi_fused__to_copy_add_arange_mul_18 --------------------------
	.section	.text.triton_poi_fused__to_copy_add_arange_mul_18,"ax",@progbits
	.align	128
        .global         triton_poi_fused__to_copy_add_arange_mul_18
        .type           triton_poi_fused__to_copy_add_arange_mul_18,@function
        .size           triton_poi_fused__to_copy_add_arange_mul_18,(.L_x_1 - triton_poi_fused__to_copy_add_arange_mul_18)
        .other          triton_poi_fused__to_copy_add_arange_mul_18,@"STO_CUDA_ENTRY STV_DEFAULT"
triton_poi_fused__to_copy_add_arange_mul_18:
.text.triton_poi_fused__to_copy_add_arange_mul_18:
[----:B------:R-:W0:Y:S02]  /*0000*/  LDC R1, c[0x0][0x28] ;  /* 0x00000a00ff017b82 */ /* 0x000e240000000800 */
[----:B------:R-:W1:Y:S01]  /*0010*/  S2R R0, SR_TID.X ;  /* 0x0000000000007919 */ /* 0x000e620000002100 */
[----:B------:R-:W2:Y:S01]  /*0020*/  LDC.64 R2, c[0x0][0x210] ;  /* 0x00008400ff027b82 */ /* 0x000ea20000000a00 */
[----:B------:R-:W3:Y:S01]  /*0030*/  S2R R5, SR_CTAID.X ;  /* 0x0000000000057919 */ /* 0x000ee20000002500 */
[----:B-1----:R-:W-:-:S05]  /*0040*/  LOP3.LUT R0, R0, 0x7f, RZ, 0xc0, !PT ;  /* 0x0000007f00007812 */ /* 0x002fca00078ec0ff */
[----:B---3--:R-:W-:-:S04]  /*0050*/  IMAD R5, R5, 0x80, R0 ;  /* 0x0000008005057824 */ /* 0x008fc800078e0200 */
[C---:B--2---:R-:W-:Y:S01]  /*0060*/  IMAD.WIDE R2, R5.reuse, 0x8, R2 ;  /* 0x0000000805027825 */ /* 0x044fe200078e0202 */
[----:B------:R-:W-:Y:S02]  /*0070*/  I2FP.F32.S32 R0, R5 ;  /* 0x0000000500007245 */ /* 0x000fe40000201400 */
[----:B------:R-:W-:-:S03]  /*0080*/  ISETP.GE.AND P0, PT, R5, 0x400, PT ;  /* 0x000004000500780c */ /* 0x000fc60003f06270 */
[----:B------:R-:W-:-:S04]  /*0090*/  FMUL R0, R0, 0.5 ;  /* 0x3f00000000007820 */ /* 0x000fc80000400000 */
[----:B------:R-:W1:Y:S02]  /*00a0*/  F2I.TRUNC.NTZ R4, R0 ;  /* 0x0000000000047305 */ /* 0x000e64000020f100 */
[----:B-1----:R-:W-:-:S04]  /*00b0*/  SHF.R.S32.HI R5, RZ, 0x1f, R4 ;  /* 0x0000001fff057819 */ /* 0x002fc80000011404 */
[----:B------:R-:W-:Y:S05]  /*00c0*/  @P0 EXIT ;  /* 0x000000000000094d */ /* 0x000fea0003800000 */
[----:B------:R-:W-:Y:S02]  /*00d0*/  ULDC.64 UR4, c[0x0][0x208] ;  /* 0x0000820000047ab9 */ /* 0x000fe40000000a00 */
[----:B------:R-:W-:Y:S01]  /*00e0*/  STG.E.64 desc[UR4][R2.64], R4 ;  /* 0x0000000402007986 */ /* 0x000fe2000c101b04 */
[----:B------:R-:W-:Y:S05]  /*00f0*/  EXIT ;  /* 0x000000000000794d */ /* 0x000fea0003800000 */
.L_x_0:
[----:B------:R-:W-:-:S00]  /*0100*/  BRA `(.L_x_0) ;  /* 0xfffffffc00fc7947 */ /* 0x000fc0000383ffff */
[----:B------:R-:W-:-:S00]  /*0110*/  NOP ;  /* 0x0000000000007918 */ /* 0x000fc00000000000 */
        /* <DEDUP_REMOVED lines=14> */
.L_x_1:


//--------------------- .nv.constant0.triton_poi_fused__to_copy_add_arange_mul_18 --------------------------
	.section	.nv.constant0.triton_poi_fused__to_copy_add_arange_mul_18,"a",@progbits
	.sectionflags	@""
	.align	4
.nv.constant0.triton_poi_fused__to_copy_add_arange_mul_18:
	.zero		540
